//
// Generated by NVIDIA NVVM Compiler
//
// Compiler Build ID: CL-36424714
// Cuda compilation tools, release 13.0, V13.0.88
// Based on NVVM 20.0.0
//

.version 9.0
.target sm_100
.address_size 64

	// .globl	_Z3AddffPf

.visible .entry _Z3AddffPf(
	.param .f32 _Z3AddffPf_param_0,
	.param .f32 _Z3AddffPf_param_1,
	.param .u64 .ptr .align 1 _Z3AddffPf_param_2
)
{
	.reg .b32 	%f<4>;
	.reg .b64 	%rd<3>;

	ld.param.f32 	%f1, [_Z3AddffPf_param_0];
	ld.param.f32 	%f2, [_Z3AddffPf_param_1];
	ld.param.u64 	%rd1, [_Z3AddffPf_param_2];
	cvta.to.global.u64 	%rd2, %rd1;
	add.f32 	%f3, %f1, %f2;
	st.global.f32 	[%rd2], %f3;
	ret;

}


// ===== COMPILED SASS (sm_100) =====

	.target	sm_100

	.elftype	@"ET_EXEC"


//--------------------- .note.nv.tkinfo           --------------------------
	.section	.note.nv.tkinfo,"",@"SHT_NOTE"
	.sectionflags	@"SHF_NOTE_NV_TKINFO"
	.tkinfo
        /*0018*/ 	.word	0x00000002
        /*0030*/ 	.string	""
        /*0030*/ 	.string	"ptxas"
        /*0030*/ 	.string	"Cuda compilation tools, release 13.0, V13.0.88"
        /*0030*/ 	.string	"Build cuda_13.0.r13.0/compiler.36424714_0"
        /*0030*/ 	.string	"-arch sm_100 -m 64 "



//--------------------- .note.nv.cuinfo           --------------------------
	.section	.note.nv.cuinfo,"",@"SHT_NOTE"
	.sectionflags	@"SHF_NOTE_NV_CUINFO"
        /*0018*/ 	.short	0x0002
        /*001a*/ 	.short	0x0064
        /*001c*/ 	.short	0x0082
	.zero		2


//--------------------- .nv.info                  --------------------------
	.section	.nv.info,"",@"SHT_CUDA_INFO"
	.align	4


	//----- nvinfo : EIATTR_REGCOUNT
	.align		4
        /*0000*/ 	.byte	0x04, 0x2f
        /*0002*/ 	.short	(.L_1 - .L_0)
	.align		4
.L_0:
        /*0004*/ 	.word	index@(_Z3AddffPf)
        /*0008*/ 	.word	0x00000008


	//----- nvinfo : EIATTR_FRAME_SIZE
	.align		4
.L_1:
        /*000c*/ 	.byte	0x04, 0x11
        /*000e*/ 	.short	(.L_3 - .L_2)
	.align		4
.L_2:
        /*0010*/ 	.word	index@(_Z3AddffPf)
        /*0014*/ 	.word	0x00000000


	//----- nvinfo : EIATTR_MIN_STACK_SIZE
	.align		4
.L_3:
        /*0018*/ 	.byte	0x04, 0x12
        /*001a*/ 	.short	(.L_5 - .L_4)
	.align		4
.L_4:
        /*001c*/ 	.word	index@(_Z3AddffPf)
        /*0020*/ 	.word	0x00000000
.L_5:


//--------------------- .nv.compat                --------------------------
	.section	.nv.compat,"",@"SHT_CUDA_COMPAT_INFO"
	.align	4
        /*0000*/ 	.byte	0x02, 0x09, 0x00, 0x00, 0x02, 0x02, 0x01, 0x00, 0x02, 0x05, 0x05, 0x00, 0x03, 0x07, 0x01, 0x01
        /*0010*/ 	.byte	0x02, 0x03, 0x00, 0x00, 0x02, 0x06, 0x01, 0x00, 0x04, 0x0b, 0x08, 0x00, 0x09, 0x00, 0x00, 0x00
        /*0020*/ 	.byte	0x00, 0x00, 0x00, 0x00


//--------------------- .nv.info._Z3AddffPf       --------------------------
	.section	.nv.info._Z3AddffPf,"",@"SHT_CUDA_INFO"
	.sectionflags	@""
	.align	4


	//----- nvinfo : EIATTR_CUDA_API_VERSION
	.align		4
        /*0000*/ 	.byte	0x04, 0x37
        /*0002*/ 	.short	(.L_7 - .L_6)
.L_6:
        /*0004*/ 	.word	0x00000082


	//----- nvinfo : EIATTR_KPARAM_INFO
	.align		4
.L_7:
        /*0008*/ 	.byte	0x04, 0x17
        /*000a*/ 	.short	(.L_9 - .L_8)
.L_8:
        /*000c*/ 	.word	0x00000000
        /*0010*/ 	.short	0x0002
        /*0012*/ 	.short	0x0008
        /*0014*/ 	.byte	0x00, 0xf5, 0x21, 0x00


	//----- nvinfo : EIATTR_KPARAM_INFO
	.align		4
.L_9:
        /*0018*/ 	.byte	0x04, 0x17
        /*001a*/ 	.short	(.L_11 - .L_10)
.L_10:
        /*001c*/ 	.word	0x00000000
        /*0020*/ 	.short	0x0001
        /*0022*/ 	.short	0x0004
        /*0024*/ 	.byte	0x00, 0xf0, 0x11, 0x00


	//----- nvinfo : EIATTR_KPARAM_INFO
	.align		4
.L_11:
        /*0028*/ 	.byte	0x04, 0x17
        /*002a*/ 	.short	(.L_13 - .L_12)
.L_12:
        /*002c*/ 	.word	0x00000000
        /*0030*/ 	.short	0x0000
        /*0032*/ 	.short	0x0000
        /*0034*/ 	.byte	0x00, 0xf0, 0x11, 0x00


	//----- nvinfo : EIATTR_SPARSE_MMA_MASK
	.align		4
.L_13:
        /*0038*/ 	.byte	0x03, 0x50
        /*003a*/ 	.short	0x0000


	//----- nvinfo : EIATTR_MAXREG_COUNT
	.align		4
        /*003c*/ 	.byte	0x03, 0x1b
        /*003e*/ 	.short	0x00ff


	//----- nvinfo : EIATTR_MERCURY_ISA_VERSION
	.align		4
        /*0040*/ 	.byte	0x03, 0x5f
        /*0042*/ 	.short	0x0101


	//----- nvinfo : EIATTR_VRC_CTA_INIT_COUNT
	.align		4
        /*0044*/ 	.byte	0x02, 0x4a
	.zero		1
	.zero		1


	//----- nvinfo : EIATTR_EXIT_INSTR_OFFSETS
	.align		4
        /*0048*/ 	.byte	0x04, 0x1c
        /*004a*/ 	.short	(.L_15 - .L_14)


	//   ....[0]....
.L_14:
        /*004c*/ 	.word	0x00000060


	//----- nvinfo : EIATTR_CBANK_PARAM_SIZE
	.align		4
.L_15:
        /*0050*/ 	.byte	0x03, 0x19
        /*0052*/ 	.short	0x0010


	//----- nvinfo : EIATTR_PARAM_CBANK
	.align		4
        /*0054*/ 	.byte	0x04, 0x0a
        /*0056*/ 	.short	(.L_17 - .L_16)
	.align		4
.L_16:
        /*0058*/ 	.word	index@(.nv.constant0._Z3AddffPf)
        /*005c*/ 	.short	0x0380
        /*005e*/ 	.short	0x0010


	//----- nvinfo : EIATTR_SW_WAR
	.align		4
.L_17:
        /*0060*/ 	.byte	0x04, 0x36
        /*0062*/ 	.short	(.L_19 - .L_18)
.L_18:
        /*0064*/ 	.word	0x00000008
.L_19:


//--------------------- .nv.callgraph             --------------------------
	.section	.nv.callgraph,"",@"SHT_CUDA_CALLGRAPH"
	.align	4
	.sectionentsize	8
	.align		4
        /*0000*/ 	.word	0x00000000
	.align		4
        /*0004*/ 	.word	0xffffffff
	.align		4
        /*0008*/ 	.word	0x00000000
	.align		4
        /*000c*/ 	.word	0xfffffffe
	.align		4
        /*0010*/ 	.word	0x00000000
	.align		4
        /*0014*/ 	.word	0xfffffffd
	.align		4
        /*0018*/ 	.word	0x00000000
	.align		4
        /*001c*/ 	.word	0xfffffffc


//--------------------- .text._Z3AddffPf          --------------------------
	.section	.text._Z3AddffPf,"ax",@progbits
	.align	128
        .global         _Z3AddffPf
        .type           _Z3AddffPf,@function
        .size           _Z3AddffPf,(.L_x_1 - _Z3AddffPf)
        .other          _Z3AddffPf,@"STO_CUDA_ENTRY STV_DEFAULT"
_Z3AddffPf:
.text._Z3AddffPf:
[----:B------:R-:W-:Y:S08]  /*0000*/  LDC R1, c[0x0][0x37c] ;  /* 0x0000df00ff017b82 */ /* 0x000ff00000000800 */
[----:B------:R-:W0:Y:S01]  /*0010*/  LDC.64 R4, c[0x0][0x380] ;  /* 0x0000e000ff047b82 */ /* 0x000e220000000a00 */
[----:B------:R-:W1:Y:S07]  /*0020*/  LDCU.64 UR4, c[0x0][0x358] ;  /* 0x00006b00ff0477ac */ /* 0x000e6e0008000a00 */
[----:B------:R-:W1:Y:S01]  /*0030*/  LDC.64 R2, c[0x0][0x388] ;  /* 0x0000e200ff027b82 */ /* 0x000e620000000a00 */
[----:B0-----:R-:W-:-:S05]  /*0040*/  FADD R5, R4, R5 ;  /* 0x0000000504057221 */ /* 0x001fca0000000000 */
[----:B-1----:R-:W-:Y:S01]  /*0050*/  STG.E desc[UR4][R2.64], R5 ;  /* 0x0000000502007986 */ /* 0x002fe2000c101904 */
[----:B------:R-:W-:Y:S05]  /*0060*/  EXIT ;  /* 0x000000000000794d */ /* 0x000fea0003800000 */
.L_x_0:
[----:B------:R-:W-:-:S00]  /*0070*/  BRA `(.L_x_0) ;  /* 0xfffffffc00fc7947 */ /* 0x000fc0000383ffff */
[----:B------:R-:W-:-:S00]  /*0080*/  NOP ;  /* 0x0000000000007918 */ /* 0x000fc00000000000 */
[----:B------:R-:W-:-:S00]  /*0090*/  NOP ;  /* 0x0000000000007918 */ /* 0x000fc00000000000 */
[----:B------:R-:W-:-:S00]  /*00a0*/  NOP ;  /* 0x0000000000007918 */ /* 0x000fc00000000000 */
[----:B------:R-:W-:-:S00]  /*00b0*/  NOP ;  /* 0x0000000000007918 */ /* 0x000fc00000000000 */
[----:B------:R-:W-:-:S00]  /*00c0*/  NOP ;  /* 0x0000000000007918 */ /* 0x000fc00000000000 */
[----:B------:R-:W-:-:S00]  /*00d0*/  NOP ;  /* 0x0000000000007918 */ /* 0x000fc00000000000 */
[----:B------:R-:W-:-:S00]  /*00e0*/  NOP ;  /* 0x0000000000007918 */ /* 0x000fc00000000000 */
[----:B------:R-:W-:-:S00]  /*00f0*/  NOP ;  /* 0x0000000000007918 */ /* 0x000fc00000000000 */
.L_x_1:


//--------------------- .nv.shared.reserved.0     --------------------------
	.section	.nv.shared.reserved.0,"aw",@nobits
	.weak		__nv_reservedSMEM_offset_0_alias
	.size		__nv_reservedSMEM_offset_0_alias, 0, 64
	.other		__nv_reservedSMEM_offset_0_alias,@"STO_CUDA_RESERVED_SHARED STV_DEFAULT"
__nv_reservedSMEM_offset_0_alias:
	.zero		0
	.zero		64


//--------------------- .nv.constant0._Z3AddffPf  --------------------------
	.section	.nv.constant0._Z3AddffPf,"a",@progbits
	.sectionflags	@""
	.align	4
.nv.constant0._Z3AddffPf:
	.zero		912


//--------------------- SYMBOLS --------------------------

	.type		.nv.reservedSmem.offset0,@object
	.size		.nv.reservedSmem.offset0,0x4
